//
// Generated by NVIDIA NVVM Compiler
//
// Compiler Build ID: CL-36424714
// Cuda compilation tools, release 13.0, V13.0.88
// Based on NVVM 20.0.0
//

.version 9.0
.target sm_100
.address_size 64

	// .globl	_Z10monteCarloliiiPe
.func  (.param .b64 func_retval0) __internal_accurate_pow
(
	.param .b64 __internal_accurate_pow_param_0,
	.param .b64 __internal_accurate_pow_param_1
)
;
.global .align 4 .b8 precalc_xorwow_matrix[102400];
.global .align 4 .b8 precalc_xorwow_offset_matrix[102400];
.global .align 4 .b8 mrg32k3aM1[2304];
.global .align 4 .b8 mrg32k3aM2[2304];
.global .align 4 .b8 mrg32k3aM1SubSeq[2016];
.global .align 4 .b8 mrg32k3aM2SubSeq[2016];
.global .align 4 .b8 mrg32k3aM1Seq[2304];
.global .align 4 .b8 mrg32k3aM2Seq[2304];
.const .align 8 .b8 __cr_lgamma_table[72];

.visible .entry _Z10monteCarloliiiPe(
	.param .u64 _Z10monteCarloliiiPe_param_0,
	.param .u32 _Z10monteCarloliiiPe_param_1,
	.param .u32 _Z10monteCarloliiiPe_param_2,
	.param .u32 _Z10monteCarloliiiPe_param_3,
	.param .u64 .ptr .align 1 _Z10monteCarloliiiPe_param_4
)
{
	.reg .pred 	%p<16>;
	.reg .b32 	%r<46>;
	.reg .b64 	%rd<11>;
	.reg .b64 	%fd<34>;

	ld.param.u64 	%rd2, [_Z10monteCarloliiiPe_param_0];
	ld.param.u32 	%r8, [_Z10monteCarloliiiPe_param_1];
	ld.param.u32 	%r6, [_Z10monteCarloliiiPe_param_2];
	ld.param.u32 	%r7, [_Z10monteCarloliiiPe_param_3];
	ld.param.u64 	%rd3, [_Z10monteCarloliiiPe_param_4];
	mov.u32 	%r9, %tid.x;
	mov.u32 	%r10, %ctaid.x;
	mov.u32 	%r11, %ntid.x;
	mad.lo.s32 	%r12, %r10, %r11, %r9;
	cvt.s64.s32 	%rd1, %r12;
	setp.ge.s32 	%p1, %r12, %r8;
	@%p1 bra 	$L__BB0_9;
	mul.lo.s64 	%rd4, %rd2, %rd1;
	{ .reg .b32 tmp; mov.b64 {tmp, %r13}, %rd4; }
	xor.b32  	%r14, %r13, -136515619;
	cvt.u32.u64 	%r15, %rd4;
	xor.b32  	%r16, %r15, -1429050551;
	mul.lo.s32 	%r17, %r16, 1099087573;
	add.s32 	%r18, %r17, 5783321;
	add.s32 	%r19, %r17, 123456789;
	shr.u32 	%r20, %r19, 2;
	xor.b32  	%r21, %r20, %r19;
	shl.b32 	%r22, %r18, 4;
	shl.b32 	%r23, %r21, 1;
	xor.b32  	%r24, %r22, %r23;
	xor.b32  	%r25, %r24, %r18;
	xor.b32  	%r26, %r25, %r21;
	mad.lo.s32 	%r27, %r14, -1703105765, %r17;
	add.s32 	%r28, %r27, %r26;
	add.s32 	%r29, %r28, 6977678;
	sub.s32 	%r30, %r7, %r6;
	add.s32 	%r31, %r30, 1;
	rem.u32 	%r32, %r29, %r31;
	add.s32 	%r1, %r32, %r6;
	cvt.rn.f64.s32 	%fd9, %r1;
	{
	.reg .b32 %temp; 
	mov.b64 	{%temp, %r2}, %fd9;
	}
	mov.f64 	%fd10, 0d4000000000000000;
	{
	.reg .b32 %temp; 
	mov.b64 	{%temp, %r33}, %fd10;
	}
	and.b32  	%r4, %r33, 2146435072;
	setp.eq.s32 	%p2, %r4, 1062207488;
	abs.f64 	%fd11, %fd9;
	{ // callseq 0, 0
	.param .b64 param0;
	st.param.f64 	[param0], %fd11;
	.param .b64 param1;
	st.param.f64 	[param1], 0d4000000000000000;
	.param .b64 retval0;
	call.uni (retval0), 
	__internal_accurate_pow, 
	(
	param0, 
	param1
	);
	ld.param.f64 	%fd12, [retval0];
	} // callseq 0
	setp.lt.s32 	%p3, %r2, 0;
	neg.f64 	%fd14, %fd12;
	selp.f64 	%fd15, %fd14, %fd12, %p2;
	selp.f64 	%fd32, %fd15, %fd12, %p3;
	setp.ne.s32 	%p4, %r1, 0;
	@%p4 bra 	$L__BB0_3;
	setp.eq.s32 	%p5, %r4, 1062207488;
	selp.b32 	%r34, %r2, 0, %p5;
	setp.lt.s32 	%p6, %r33, 0;
	or.b32  	%r35, %r34, 2146435072;
	selp.b32 	%r36, %r35, %r34, %p6;
	mov.b32 	%r37, 0;
	mov.b64 	%fd32, {%r37, %r36};
$L__BB0_3:
	setp.eq.s32 	%p7, %r1, 1;
	mul.f64 	%fd16, %fd32, 0dBFE0000000000000;
	selp.f64 	%fd17, 0dBFE0000000000000, %fd16, %p7;
	mov.f64 	%fd18, 0d4005BE76C8B43958;
	{
	.reg .b32 %temp; 
	mov.b64 	{%temp, %r38}, %fd18;
	}
	{
	.reg .b32 %temp; 
	mov.b64 	{%temp, %r5}, %fd17;
	}
	shr.u32 	%r39, %r5, 20;
	and.b32  	%r40, %r39, 2047;
	add.s32 	%r41, %r40, -1012;
	mov.b64 	%rd5, %fd17;
	shl.b64 	%rd6, %rd5, %r41;
	setp.eq.s64 	%p8, %rd6, -9223372036854775808;
	{ // callseq 1, 0
	.param .b64 param0;
	st.param.f64 	[param0], 0d4005BE76C8B43958;
	.param .b64 param1;
	st.param.f64 	[param1], %fd17;
	.param .b64 retval0;
	call.uni (retval0), 
	__internal_accurate_pow, 
	(
	param0, 
	param1
	);
	ld.param.f64 	%fd19, [retval0];
	} // callseq 1
	setp.lt.s32 	%p9, %r38, 0;
	neg.f64 	%fd21, %fd19;
	selp.f64 	%fd22, %fd21, %fd19, %p8;
	selp.f64 	%fd23, %fd22, %fd19, %p9;
	cvt.rzi.f64.f64 	%fd24, %fd17;
	setp.neu.f64 	%p10, %fd17, %fd24;
	selp.f64 	%fd26, 0dFFF8000000000000, %fd23, %p10;
	selp.f64 	%fd33, %fd26, %fd23, %p9;
	add.f64 	%fd27, %fd17, 0d4005BE76C8B43958;
	{
	.reg .b32 %temp; 
	mov.b64 	{%temp, %r42}, %fd27;
	}
	and.b32  	%r43, %r42, 2146435072;
	setp.ne.s32 	%p11, %r43, 2146435072;
	@%p11 bra 	$L__BB0_8;
	setp.num.f64 	%p12, %fd17, %fd17;
	@%p12 bra 	$L__BB0_6;
	mov.f64 	%fd29, 0d4005BE76C8B43958;
	add.rn.f64 	%fd33, %fd29, %fd17;
	bra.uni 	$L__BB0_8;
$L__BB0_6:
	abs.f64 	%fd28, %fd17;
	setp.neu.f64 	%p13, %fd28, 0d7FF0000000000000;
	@%p13 bra 	$L__BB0_8;
	setp.lt.s32 	%p14, %r5, 0;
	selp.b32 	%r44, 0, 2146435072, %p14;
	mov.b32 	%r45, 0;
	mov.b64 	%fd33, {%r45, %r44};
$L__BB0_8:
	setp.eq.f64 	%p15, %fd17, 0d0000000000000000;
	mul.f64 	%fd30, %fd33, 0d3FD989ED8184F57F;
	selp.f64 	%fd31, 0d3FD989ED8184F57F, %fd30, %p15;
	cvta.to.global.u64 	%rd8, %rd3;
	shl.b64 	%rd9, %rd1, 3;
	add.s64 	%rd10, %rd8, %rd9;
	st.global.f64 	[%rd10], %fd31;
$L__BB0_9:
	ret;

}
.func  (.param .b64 func_retval0) __internal_accurate_pow(
	.param .b64 __internal_accurate_pow_param_0,
	.param .b64 __internal_accurate_pow_param_1
)
{
	.reg .pred 	%p<8>;
	.reg .b32 	%r<49>;
	.reg .b32 	%f<3>;
	.reg .b64 	%fd<109>;

	ld.param.f64 	%fd10, [__internal_accurate_pow_param_0];
	ld.param.f64 	%fd11, [__internal_accurate_pow_param_1];
	{
	.reg .b32 %temp; 
	mov.b64 	{%temp, %r46}, %fd10;
	}
	{
	.reg .b32 %temp; 
	mov.b64 	{%r45, %temp}, %fd10;
	}
	shr.u32 	%r47, %r46, 20;
	setp.gt.u32 	%p1, %r46, 1048575;
	@%p1 bra 	$L__BB1_2;
	mul.f64 	%fd12, %fd10, 0d4350000000000000;
	{
	.reg .b32 %temp; 
	mov.b64 	{%temp, %r46}, %fd12;
	}
	{
	.reg .b32 %temp; 
	mov.b64 	{%r45, %temp}, %fd12;
	}
	shr.u32 	%r16, %r46, 20;
	add.s32 	%r47, %r16, -54;
$L__BB1_2:
	add.s32 	%r48, %r47, -1023;
	and.b32  	%r17, %r46, -2146435073;
	or.b32  	%r18, %r17, 1072693248;
	mov.b64 	%fd107, {%r45, %r18};
	setp.lt.u32 	%p2, %r18, 1073127583;
	@%p2 bra 	$L__BB1_4;
	{
	.reg .b32 %temp; 
	mov.b64 	{%r19, %temp}, %fd107;
	}
	{
	.reg .b32 %temp; 
	mov.b64 	{%temp, %r20}, %fd107;
	}
	add.s32 	%r21, %r20, -1048576;
	mov.b64 	%fd107, {%r19, %r21};
	add.s32 	%r48, %r47, -1022;
$L__BB1_4:
	add.f64 	%fd13, %fd107, 0dBFF0000000000000;
	add.f64 	%fd14, %fd107, 0d3FF0000000000000;
	rcp.approx.ftz.f64 	%fd15, %fd14;
	neg.f64 	%fd16, %fd14;
	fma.rn.f64 	%fd17, %fd16, %fd15, 0d3FF0000000000000;
	fma.rn.f64 	%fd18, %fd17, %fd17, %fd17;
	fma.rn.f64 	%fd19, %fd18, %fd15, %fd15;
	mul.f64 	%fd20, %fd13, %fd19;
	fma.rn.f64 	%fd21, %fd13, %fd19, %fd20;
	mul.f64 	%fd22, %fd21, %fd21;
	fma.rn.f64 	%fd23, %fd22, 0d3EB0F5FF7D2CAFE2, 0d3ED0F5D241AD3B5A;
	fma.rn.f64 	%fd24, %fd23, %fd22, 0d3EF3B20A75488A3F;
	fma.rn.f64 	%fd25, %fd24, %fd22, 0d3F1745CDE4FAECD5;
	fma.rn.f64 	%fd26, %fd25, %fd22, 0d3F3C71C7258A578B;
	fma.rn.f64 	%fd27, %fd26, %fd22, 0d3F6249249242B910;
	fma.rn.f64 	%fd28, %fd27, %fd22, 0d3F89999999999DFB;
	sub.f64 	%fd29, %fd13, %fd21;
	add.f64 	%fd30, %fd29, %fd29;
	neg.f64 	%fd31, %fd21;
	fma.rn.f64 	%fd32, %fd31, %fd13, %fd30;
	mul.f64 	%fd33, %fd19, %fd32;
	fma.rn.f64 	%fd34, %fd22, %fd28, 0d3FB5555555555555;
	mov.f64 	%fd35, 0d3FB5555555555555;
	sub.f64 	%fd36, %fd35, %fd34;
	fma.rn.f64 	%fd37, %fd22, %fd28, %fd36;
	add.f64 	%fd38, %fd37, 0dBC46A4CB00B9E7B0;
	add.f64 	%fd39, %fd34, %fd38;
	sub.f64 	%fd40, %fd34, %fd39;
	add.f64 	%fd41, %fd38, %fd40;
	mul.rn.f64 	%fd42, %fd21, %fd21;
	neg.f64 	%fd43, %fd42;
	fma.rn.f64 	%fd44, %fd21, %fd21, %fd43;
	{
	.reg .b32 %temp; 
	mov.b64 	{%r22, %temp}, %fd33;
	}
	{
	.reg .b32 %temp; 
	mov.b64 	{%temp, %r23}, %fd33;
	}
	add.s32 	%r24, %r23, 1048576;
	mov.b64 	%fd45, {%r22, %r24};
	fma.rn.f64 	%fd46, %fd21, %fd45, %fd44;
	mul.rn.f64 	%fd47, %fd42, %fd21;
	neg.f64 	%fd48, %fd47;
	fma.rn.f64 	%fd49, %fd42, %fd21, %fd48;
	fma.rn.f64 	%fd50, %fd42, %fd33, %fd49;
	fma.rn.f64 	%fd51, %fd46, %fd21, %fd50;
	mul.rn.f64 	%fd52, %fd39, %fd47;
	neg.f64 	%fd53, %fd52;
	fma.rn.f64 	%fd54, %fd39, %fd47, %fd53;
	fma.rn.f64 	%fd55, %fd39, %fd51, %fd54;
	fma.rn.f64 	%fd56, %fd41, %fd47, %fd55;
	add.f64 	%fd57, %fd52, %fd56;
	sub.f64 	%fd58, %fd52, %fd57;
	add.f64 	%fd59, %fd56, %fd58;
	add.f64 	%fd60, %fd21, %fd57;
	sub.f64 	%fd61, %fd21, %fd60;
	add.f64 	%fd62, %fd57, %fd61;
	add.f64 	%fd63, %fd59, %fd62;
	add.f64 	%fd64, %fd33, %fd63;
	add.f64 	%fd65, %fd60, %fd64;
	sub.f64 	%fd66, %fd60, %fd65;
	add.f64 	%fd67, %fd64, %fd66;
	xor.b32  	%r25, %r48, -2147483648;
	mov.b32 	%r26, 1127219200;
	mov.b64 	%fd68, {%r25, %r26};
	mov.b32 	%r27, -2147483648;
	mov.b64 	%fd69, {%r27, %r26};
	sub.f64 	%fd70, %fd68, %fd69;
	fma.rn.f64 	%fd71, %fd70, 0d3FE62E42FEFA39EF, %fd65;
	fma.rn.f64 	%fd72, %fd70, 0dBFE62E42FEFA39EF, %fd71;
	sub.f64 	%fd73, %fd72, %fd65;
	sub.f64 	%fd74, %fd67, %fd73;
	fma.rn.f64 	%fd75, %fd70, 0d3C7ABC9E3B39803F, %fd74;
	add.f64 	%fd76, %fd71, %fd75;
	sub.f64 	%fd77, %fd71, %fd76;
	add.f64 	%fd78, %fd75, %fd77;
	{
	.reg .b32 %temp; 
	mov.b64 	{%temp, %r28}, %fd11;
	}
	{
	.reg .b32 %temp; 
	mov.b64 	{%r29, %temp}, %fd11;
	}
	shl.b32 	%r30, %r28, 1;
	setp.gt.u32 	%p3, %r30, -33554433;
	and.b32  	%r31, %r28, -15728641;
	selp.b32 	%r32, %r31, %r28, %p3;
	mov.b64 	%fd79, {%r29, %r32};
	mul.rn.f64 	%fd80, %fd76, %fd79;
	neg.f64 	%fd81, %fd80;
	fma.rn.f64 	%fd82, %fd76, %fd79, %fd81;
	fma.rn.f64 	%fd83, %fd78, %fd79, %fd82;
	add.f64 	%fd4, %fd80, %fd83;
	sub.f64 	%fd84, %fd80, %fd4;
	add.f64 	%fd5, %fd83, %fd84;
	fma.rn.f64 	%fd85, %fd4, 0d3FF71547652B82FE, 0d4338000000000000;
	{
	.reg .b32 %temp; 
	mov.b64 	{%r13, %temp}, %fd85;
	}
	mov.f64 	%fd86, 0dC338000000000000;
	add.rn.f64 	%fd87, %fd85, %fd86;
	fma.rn.f64 	%fd88, %fd87, 0dBFE62E42FEFA39EF, %fd4;
	fma.rn.f64 	%fd89, %fd87, 0dBC7ABC9E3B39803F, %fd88;
	fma.rn.f64 	%fd90, %fd89, 0d3E5ADE1569CE2BDF, 0d3E928AF3FCA213EA;
	fma.rn.f64 	%fd91, %fd90, %fd89, 0d3EC71DEE62401315;
	fma.rn.f64 	%fd92, %fd91, %fd89, 0d3EFA01997C89EB71;
	fma.rn.f64 	%fd93, %fd92, %fd89, 0d3F2A01A014761F65;
	fma.rn.f64 	%fd94, %fd93, %fd89, 0d3F56C16C1852B7AF;
	fma.rn.f64 	%fd95, %fd94, %fd89, 0d3F81111111122322;
	fma.rn.f64 	%fd96, %fd95, %fd89, 0d3FA55555555502A1;
	fma.rn.f64 	%fd97, %fd96, %fd89, 0d3FC5555555555511;
	fma.rn.f64 	%fd98, %fd97, %fd89, 0d3FE000000000000B;
	fma.rn.f64 	%fd99, %fd98, %fd89, 0d3FF0000000000000;
	fma.rn.f64 	%fd100, %fd99, %fd89, 0d3FF0000000000000;
	{
	.reg .b32 %temp; 
	mov.b64 	{%r14, %temp}, %fd100;
	}
	{
	.reg .b32 %temp; 
	mov.b64 	{%temp, %r15}, %fd100;
	}
	shl.b32 	%r33, %r13, 20;
	add.s32 	%r34, %r33, %r15;
	mov.b64 	%fd108, {%r14, %r34};
	{
	.reg .b32 %temp; 
	mov.b64 	{%temp, %r35}, %fd4;
	}
	mov.b32 	%f2, %r35;
	abs.f32 	%f1, %f2;
	setp.lt.f32 	%p4, %f1, 0f4086232B;
	@%p4 bra 	$L__BB1_7;
	setp.lt.f64 	%p5, %fd4, 0d0000000000000000;
	add.f64 	%fd101, %fd4, 0d7FF0000000000000;
	selp.f64 	%fd108, 0d0000000000000000, %fd101, %p5;
	setp.geu.f32 	%p6, %f1, 0f40874800;
	@%p6 bra 	$L__BB1_7;
	shr.u32 	%r36, %r13, 31;
	add.s32 	%r37, %r13, %r36;
	shr.s32 	%r38, %r37, 1;
	shl.b32 	%r39, %r38, 20;
	add.s32 	%r40, %r15, %r39;
	mov.b64 	%fd102, {%r14, %r40};
	sub.s32 	%r41, %r13, %r38;
	shl.b32 	%r42, %r41, 20;
	add.s32 	%r43, %r42, 1072693248;
	mov.b32 	%r44, 0;
	mov.b64 	%fd103, {%r44, %r43};
	mul.f64 	%fd108, %fd103, %fd102;
$L__BB1_7:
	abs.f64 	%fd104, %fd108;
	setp.eq.f64 	%p7, %fd104, 0d7FF0000000000000;
	fma.rn.f64 	%fd105, %fd108, %fd5, %fd108;
	selp.f64 	%fd106, %fd108, %fd105, %p7;
	st.param.f64 	[func_retval0], %fd106;
	ret;

}


// ===== COMPILED SASS (sm_100) =====

	.target	sm_100

	.elftype	@"ET_EXEC"


//--------------------- .note.nv.tkinfo           --------------------------
	.section	.note.nv.tkinfo,"",@"SHT_NOTE"
	.sectionflags	@"SHF_NOTE_NV_TKINFO"
	.tkinfo
        /*0018*/ 	.word	0x00000002
        /*0030*/ 	.string	""
        /*0030*/ 	.string	"ptxas"
        /*0030*/ 	.string	"Cuda compilation tools, release 13.0, V13.0.88"
        /*0030*/ 	.string	"Build cuda_13.0.r13.0/compiler.36424714_0"
        /*0030*/ 	.string	"-arch sm_100 -m 64 "



//--------------------- .note.nv.cuinfo           --------------------------
	.section	.note.nv.cuinfo,"",@"SHT_NOTE"
	.sectionflags	@"SHF_NOTE_NV_CUINFO"
        /*0018*/ 	.short	0x0002
        /*001a*/ 	.short	0x0064
        /*001c*/ 	.short	0x0082
	.zero		2


//--------------------- .nv.info                  --------------------------
	.section	.nv.info,"",@"SHT_CUDA_INFO"
	.align	4


	//----- nvinfo : EIATTR_REGCOUNT
	.align		4
        /*0000*/ 	.byte	0x04, 0x2f
        /*0002*/ 	.short	(.L_10 - .L_9)
	.align		4
.L_9:
        /*0004*/ 	.word	index@(_Z10monteCarloliiiPe)
        /*0008*/ 	.word	0x0000001e


	//----- nvinfo : EIATTR_FRAME_SIZE
	.align		4
.L_10:
        /*000c*/ 	.byte	0x04, 0x11
        /*000e*/ 	.short	(.L_12 - .L_11)
	.align		4
.L_11:
        /*0010*/ 	.word	index@($_Z10monteCarloliiiPe$__internal_accurate_pow)
        /*0014*/ 	.word	0x00000000


	//----- nvinfo : EIATTR_FRAME_SIZE
	.align		4
.L_12:
        /*0018*/ 	.byte	0x04, 0x11
        /*001a*/ 	.short	(.L_14 - .L_13)
	.align		4
.L_13:
        /*001c*/ 	.word	index@(_Z10monteCarloliiiPe)
        /*0020*/ 	.word	0x00000000


	//----- nvinfo : EIATTR_MIN_STACK_SIZE
	.align		4
.L_14:
        /*0024*/ 	.byte	0x04, 0x12
        /*0026*/ 	.short	(.L_16 - .L_15)
	.align		4
.L_15:
        /*0028*/ 	.word	index@(_Z10monteCarloliiiPe)
        /*002c*/ 	.word	0x00000000
.L_16:


//--------------------- .nv.compat                --------------------------
	.section	.nv.compat,"",@"SHT_CUDA_COMPAT_INFO"
	.align	4
        /*0000*/ 	.byte	0x02, 0x09, 0x00, 0x00, 0x02, 0x02, 0x01, 0x00, 0x02, 0x05, 0x05, 0x00, 0x03, 0x07, 0x01, 0x01
        /*0010*/ 	.byte	0x02, 0x03, 0x00, 0x00, 0x02, 0x06, 0x01, 0x00, 0x04, 0x0b, 0x08, 0x00, 0x01, 0x00, 0x00, 0x00
        /*0020*/ 	.byte	0x00, 0x00, 0x00, 0x00


//--------------------- .nv.info._Z10monteCarloliiiPe --------------------------
	.section	.nv.info._Z10monteCarloliiiPe,"",@"SHT_CUDA_INFO"
	.sectionflags	@""
	.align	4


	//----- nvinfo : EIATTR_CUDA_API_VERSION
	.align		4
        /*0000*/ 	.byte	0x04, 0x37
        /*0002*/ 	.short	(.L_18 - .L_17)
.L_17:
        /*0004*/ 	.word	0x00000082


	//----- nvinfo : EIATTR_KPARAM_INFO
	.align		4
.L_18:
        /*0008*/ 	.byte	0x04, 0x17
        /*000a*/ 	.short	(.L_20 - .L_19)
.L_19:
        /*000c*/ 	.word	0x00000000
        /*0010*/ 	.short	0x0004
        /*0012*/ 	.short	0x0018
        /*0014*/ 	.byte	0x00, 0xf5, 0x21, 0x00


	//----- nvinfo : EIATTR_KPARAM_INFO
	.align		4
.L_20:
        /*0018*/ 	.byte	0x04, 0x17
        /*001a*/ 	.short	(.L_22 - .L_21)
.L_21:
        /*001c*/ 	.word	0x00000000
        /*0020*/ 	.short	0x0003
        /*0022*/ 	.short	0x0010
        /*0024*/ 	.byte	0x00, 0xf0, 0x11, 0x00


	//----- nvinfo : EIATTR_KPARAM_INFO
	.align		4
.L_22:
        /*0028*/ 	.byte	0x04, 0x17
        /*002a*/ 	.short	(.L_24 - .L_23)
.L_23:
        /*002c*/ 	.word	0x00000000
        /*0030*/ 	.short	0x0002
        /*0032*/ 	.short	0x000c
        /*0034*/ 	.byte	0x00, 0xf0, 0x11, 0x00


	//----- nvinfo : EIATTR_KPARAM_INFO
	.align		4
.L_24:
        /*0038*/ 	.byte	0x04, 0x17
        /*003a*/ 	.short	(.L_26 - .L_25)
.L_25:
        /*003c*/ 	.word	0x00000000
        /*0040*/ 	.short	0x0001
        /*0042*/ 	.short	0x0008
        /*0044*/ 	.byte	0x00, 0xf0, 0x11, 0x00


	//----- nvinfo : EIATTR_KPARAM_INFO
	.align		4
.L_26:
        /*0048*/ 	.byte	0x04, 0x17
        /*004a*/ 	.short	(.L_28 - .L_27)
.L_27:
        /*004c*/ 	.word	0x00000000
        /*0050*/ 	.short	0x0000
        /*0052*/ 	.short	0x0000
        /*0054*/ 	.byte	0x00, 0xf0, 0x21, 0x00


	//----- nvinfo : EIATTR_SPARSE_MMA_MASK
	.align		4
.L_28:
        /*0058*/ 	.byte	0x03, 0x50
        /*005a*/ 	.short	0x0000


	//----- nvinfo : EIATTR_MAXREG_COUNT
	.align		4
        /*005c*/ 	.byte	0x03, 0x1b
        /*005e*/ 	.short	0x00ff


	//----- nvinfo : EIATTR_MERCURY_ISA_VERSION
	.align		4
        /*0060*/ 	.byte	0x03, 0x5f
        /*0062*/ 	.short	0x0101


	//----- nvinfo : EIATTR_VRC_CTA_INIT_COUNT
	.align		4
        /*0064*/ 	.byte	0x02, 0x4a
	.zero		1
	.zero		1


	//----- nvinfo : EIATTR_EXIT_INSTR_OFFSETS
	.align		4
        /*0068*/ 	.byte	0x04, 0x1c
        /*006a*/ 	.short	(.L_30 - .L_29)


	//   ....[0]....
.L_29:
        /*006c*/ 	.word	0x00000070


	//   ....[1]....
        /*0070*/ 	.word	0x00000630


	//----- nvinfo : EIATTR_CRS_STACK_SIZE
	.align		4
.L_30:
        /*0074*/ 	.byte	0x04, 0x1e
        /*0076*/ 	.short	(.L_32 - .L_31)
.L_31:
        /*0078*/ 	.word	0x00000000


	//----- nvinfo : EIATTR_CBANK_PARAM_SIZE
	.align		4
.L_32:
        /*007c*/ 	.byte	0x03, 0x19
        /*007e*/ 	.short	0x0020


	//----- nvinfo : EIATTR_PARAM_CBANK
	.align		4
        /*0080*/ 	.byte	0x04, 0x0a
        /*0082*/ 	.short	(.L_34 - .L_33)
	.align		4
.L_33:
        /*0084*/ 	.word	index@(.nv.constant0._Z10monteCarloliiiPe)
        /*0088*/ 	.short	0x0380
        /*008a*/ 	.short	0x0020


	//----- nvinfo : EIATTR_SW_WAR
	.align		4
.L_34:
        /*008c*/ 	.byte	0x04, 0x36
        /*008e*/ 	.short	(.L_36 - .L_35)
.L_35:
        /*0090*/ 	.word	0x00000008
.L_36:


//--------------------- .nv.callgraph             --------------------------
	.section	.nv.callgraph,"",@"SHT_CUDA_CALLGRAPH"
	.align	4
	.sectionentsize	8
	.align		4
        /*0000*/ 	.word	0x00000000
	.align		4
        /*0004*/ 	.word	0xffffffff
	.align		4
        /*0008*/ 	.word	0x00000000
	.align		4
        /*000c*/ 	.word	0xfffffffe
	.align		4
        /*0010*/ 	.word	0x00000000
	.align		4
        /*0014*/ 	.word	0xfffffffd
	.align		4
        /*0018*/ 	.word	0x00000000
	.align		4
        /*001c*/ 	.word	0xfffffffc


//--------------------- .nv.constant4             --------------------------
	.section	.nv.constant4,"a",@progbits
	.align	8
	.align		8
.nv.constant4:
        /*0000*/ 	.dword	precalc_xorwow_matrix
	.align		8
        /*0008*/ 	.dword	precalc_xorwow_offset_matrix
	.align		8
        /*0010*/ 	.dword	mrg32k3aM1
	.align		8
        /*0018*/ 	.dword	mrg32k3aM2
	.align		8
        /*0020*/ 	.dword	mrg32k3aM1SubSeq
	.align		8
        /*0028*/ 	.dword	mrg32k3aM2SubSeq
	.align		8
        /*0030*/ 	.dword	mrg32k3aM1Seq
	.align		8
        /*0038*/ 	.dword	mrg32k3aM2Seq


//--------------------- .nv.constant3             --------------------------
	.section	.nv.constant3,"a",@progbits
	.align	8
.nv.constant3:
	.type		__cr_lgamma_table,@object
	.size		__cr_lgamma_table,(.L_8 - __cr_lgamma_table)
__cr_lgamma_table:
        /*0000*/ 	.byte	0x00, 0x00, 0x00, 0x00, 0x00, 0x00, 0x00, 0x00, 0x00, 0x00, 0x00, 0x00, 0x00, 0x00, 0x00, 0x00
        /*0010*/ 	.byte	0xef, 0x39, 0xfa, 0xfe, 0x42, 0x2e, 0xe6, 0x3f, 0x02, 0x20, 0x2a, 0xfa, 0x0b, 0xab, 0xfc, 0x3f
        /*0020*/ 	.byte	0xf9, 0x2c, 0x92, 0x7c, 0xa7, 0x6c, 0x09, 0x40, 0xc9, 0x79, 0x44, 0x3c, 0x64, 0x26, 0x13, 0x40
        /*0030*/ 	.byte	0xca, 0x01, 0xcf, 0x3a, 0x27, 0x51, 0x1a, 0x40, 0x30, 0xcc, 0x2d, 0xf3, 0xe1, 0x0c, 0x21, 0x40
        /*0040*/ 	.byte	0x0d, 0xb7, 0xfc, 0x82, 0x8e, 0x35, 0x25, 0x40
.L_8:


//--------------------- .text._Z10monteCarloliiiPe --------------------------
	.section	.text._Z10monteCarloliiiPe,"ax",@progbits
	.align	128
        .global         _Z10monteCarloliiiPe
        .type           _Z10monteCarloliiiPe,@function
        .size           _Z10monteCarloliiiPe,(.L_x_6 - _Z10monteCarloliiiPe)
        .other          _Z10monteCarloliiiPe,@"STO_CUDA_ENTRY STV_DEFAULT"
_Z10monteCarloliiiPe:
.text._Z10monteCarloliiiPe:
[----:B------:R-:W-:Y:S01]  /*0000*/  LDC R1, c[0x0][0x37c] ;  /* 0x0000df00ff017b82 */ /* 0x000fe20000000800 */
[----:B------:R-:W0:Y:S07]  /*0010*/  S2R R2, SR_TID.X ;  /* 0x0000000000027919 */ /* 0x000e2e0000002100 */
[----:B------:R-:W0:Y:S01]  /*0020*/  S2UR UR4, SR_CTAID.X ;  /* 0x00000000000479c3 */ /* 0x000e220000002500 */
[----:B------:R-:W1:Y:S07]  /*0030*/  LDCU UR5, c[0x0][0x388] ;  /* 0x00007100ff0577ac */ /* 0x000e6e0008000800 */
[----:B------:R-:W0:Y:S02]  /*0040*/  LDC R3, c[0x0][0x360] ;  /* 0x0000d800ff037b82 */ /* 0x000e240000000800 */
[----:B0-----:R-:W-:-:S05]  /*0050*/  IMAD R2, R3, UR4, R2 ;  /* 0x0000000403027c24 */ /* 0x001fca000f8e0202 */
[----:B-1----:R-:W-:-:S13]  /*0060*/  ISETP.GE.AND P0, PT, R2, UR5, PT ;  /* 0x0000000502007c0c */ /* 0x002fda000bf06270 */
[----:B------:R-:W-:Y:S05]  /*0070*/  @P0 EXIT ;  /* 0x000000000000094d */ /* 0x000fea0003800000 */
[----:B------:R-:W0:Y:S01]  /*0080*/  LDCU UR4, c[0x0][0x390] ;  /* 0x00007200ff0477ac */ /* 0x000e220008000800 */
[----:B------:R-:W-:Y:S01]  /*0090*/  SHF.R.S32.HI R3, RZ, 0x1f, R2 ;  /* 0x0000001fff037819 */ /* 0x000fe20000011402 */
[----:B------:R-:W-:Y:S01]  /*00a0*/  BSSY.RECONVERGENT B0, `(.L_x_0) ;  /* 0x000002d000007945 */ /* 0x000fe20003800200 */
[----:B------:R-:W0:Y:S01]  /*00b0*/  LDCU UR5, c[0x0][0x38c] ;  /* 0x00007180ff0577ac */ /* 0x000e220008000800 */
[----:B------:R-:W1:Y:S01]  /*00c0*/  LDCU.64 UR6, c[0x0][0x380] ;  /* 0x00007000ff0677ac */ /* 0x000e620008000a00 */
[----:B0-----:R-:W-:Y:S01]  /*00d0*/  UIADD3 UR4, UPT, UPT, UR4, 0x1, -UR5 ;  /* 0x0000000104047890 */ /* 0x001fe2000fffe805 */
[----:B-1----:R-:W-:-:S05]  /*00e0*/  IMAD.WIDE.U32 R6, R2, UR6, RZ ;  /* 0x0000000602067c25 */ /* 0x002fca000f8e00ff */
[----:B------:R-:W-:Y:S01]  /*00f0*/  ISETP.NE.U32.AND P1, PT, RZ, UR4, PT ;  /* 0x00000004ff007c0c */ /* 0x000fe2000bf25070 */
[----:B------:R-:W-:Y:S02]  /*0100*/  IMAD R11, R3, UR6, RZ ;  /* 0x00000006030b7c24 */ /* 0x000fe4000f8e02ff */
[----:B------:R-:W0:Y:S01]  /*0110*/  I2F.U32.RP R8, UR4 ;  /* 0x0000000400087d06 */ /* 0x000e220008209000 */
[----:B------:R-:W-:Y:S01]  /*0120*/  LOP3.LUT R0, R6, 0xaad26b49, RZ, 0x3c, !PT ;  /* 0xaad26b4906007812 */ /* 0x000fe200078e3cff */
[----:B------:R-:W-:Y:S02]  /*0130*/  IMAD R13, RZ, RZ, -UR4 ;  /* 0x80000004ff0d7e24 */ /* 0x000fe4000f8e02ff */
[----:B------:R-:W-:Y:S02]  /*0140*/  IMAD R6, R2, UR7, R11 ;  /* 0x0000000702067c24 */ /* 0x000fe4000f8e020b */
[----:B------:R-:W-:-:S04]  /*0150*/  IMAD R9, R0, 0x4182bed5, RZ ;  /* 0x4182bed500097824 */ /* 0x000fc800078e02ff */
[C---:B------:R-:W-:Y:S02]  /*0160*/  VIADD R0, R9.reuse, 0x75bcd15 ;  /* 0x075bcd1509007836 */ /* 0x040fe40000000000 */
[----:B------:R-:W-:Y:S01]  /*0170*/  VIADD R4, R9, 0x583f19 ;  /* 0x00583f1909047836 */ /* 0x000fe20000000000 */
[----:B0-----:R-:W0:Y:S02]  /*0180*/  MUFU.RCP R8, R8 ;  /* 0x0000000800087308 */ /* 0x001e240000001000 */
[----:B------:R-:W-:-:S04]  /*0190*/  SHF.R.U32.HI R11, RZ, 0x2, R0 ;  /* 0x00000002ff0b7819 */ /* 0x000fc80000011600 */
[----:B------:R-:W-:Y:S01]  /*01a0*/  LOP3.LUT R11, R11, R0, RZ, 0x3c, !PT ;  /* 0x000000000b0b7212 */ /* 0x000fe200078e3cff */
[----:B------:R-:W-:Y:S02]  /*01b0*/  IMAD.IADD R0, R7, 0x1, R6 ;  /* 0x0000000107007824 */ /* 0x000fe400078e0206 */
[----:B------:R-:W-:Y:S01]  /*01c0*/  IMAD.SHL.U32 R7, R4, 0x10, RZ ;  /* 0x0000001004077824 */ /* 0x000fe200078e00ff */
[----:B------:R-:W-:Y:S02]  /*01d0*/  SHF.L.U32 R6, R11, 0x1, RZ ;  /* 0x000000010b067819 */ /* 0x000fe400000006ff */
[----:B------:R-:W-:Y:S02]  /*01e0*/  LOP3.LUT R0, R0, 0xf7dcefdd, RZ, 0x3c, !PT ;  /* 0xf7dcefdd00007812 */ /* 0x000fe400078e3cff */
[----:B------:R-:W-:Y:S01]  /*01f0*/  LOP3.LUT R6, R4, R7, R6, 0x96, !PT ;  /* 0x0000000704067212 */ /* 0x000fe200078e9606 */
[----:B------:R-:W-:Y:S02]  /*0200*/  IMAD.MOV.U32 R4, RZ, RZ, RZ ;  /* 0x000000ffff047224 */ /* 0x000fe400078e00ff */
[----:B------:R-:W-:Y:S01]  /*0210*/  IMAD R9, R0, -0x658354e5, R9 ;  /* 0x9a7cab1b00097824 */ /* 0x000fe200078e0209 */
[----:B------:R-:W-:Y:S01]  /*0220*/  LOP3.LUT R6, R6, R11, RZ, 0x3c, !PT ;  /* 0x0000000b06067212 */ /* 0x000fe200078e3cff */
[----:B0-----:R-:W-:Y:S01]  /*0230*/  VIADD R5, R8, 0xffffffe ;  /* 0x0ffffffe08057836 */ /* 0x001fe20000000000 */
[----:B------:R-:W-:-:S02]  /*0240*/  MOV R0, 0x370 ;  /* 0x0000037000007802 */ /* 0x000fc40000000f00 */
[----:B------:R-:W-:-:S03]  /*0250*/  IADD3 R6, PT, PT, R9, 0x6a788e, R6 ;  /* 0x006a788e09067810 */ /* 0x000fc60007ffe006 */
[----:B------:R-:W0:Y:S02]  /*0260*/  F2I.FTZ.U32.TRUNC.NTZ R5, R5 ;  /* 0x0000000500057305 */ /* 0x000e24000021f000 */
[----:B0-----:R-:W-:-:S04]  /*0270*/  IMAD R7, R13, R5, RZ ;  /* 0x000000050d077224 */ /* 0x001fc800078e02ff */
[----:B------:R-:W-:-:S06]  /*0280*/  IMAD.HI.U32 R5, R5, R7, R4 ;  /* 0x0000000705057227 */ /* 0x000fcc00078e0004 */
[----:B------:R-:W-:-:S04]  /*0290*/  IMAD.HI.U32 R5, R5, R6, RZ ;  /* 0x0000000605057227 */ /* 0x000fc800078e00ff */
[----:B------:R-:W-:-:S04]  /*02a0*/  IMAD.MOV R5, RZ, RZ, -R5 ;  /* 0x000000ffff057224 */ /* 0x000fc800078e0a05 */
[----:B------:R-:W-:Y:S02]  /*02b0*/  IMAD R4, R5, UR4, R6 ;  /* 0x0000000405047c24 */ /* 0x000fe4000f8e0206 */
[----:B------:R-:W-:-:S03]  /*02c0*/  IMAD.MOV.U32 R5, RZ, RZ, 0x40000000 ;  /* 0x40000000ff057424 */ /* 0x000fc600078e00ff */
[----:B------:R-:W-:-:S13]  /*02d0*/  ISETP.GE.U32.AND P0, PT, R4, UR4, PT ;  /* 0x0000000404007c0c */ /* 0x000fda000bf06070 */
[----:B------:R-:W-:-:S05]  /*02e0*/  @P0 VIADD R4, R4, -UR4 ;  /* 0x8000000404040c36 */ /* 0x000fca0008000000 */
[----:B------:R-:W-:-:S13]  /*02f0*/  ISETP.GE.U32.AND P0, PT, R4, UR4, PT ;  /* 0x0000000404007c0c */ /* 0x000fda000bf06070 */
[----:B------:R-:W-:Y:S01]  /*0300*/  @P0 VIADD R4, R4, -UR4 ;  /* 0x8000000404040c36 */ /* 0x000fe20008000000 */
[----:B------:R-:W-:-:S05]  /*0310*/  @!P1 LOP3.LUT R4, RZ, UR4, RZ, 0x33, !PT ;  /* 0x00000004ff049c12 */ /* 0x000fca000f8e33ff */
[----:B------:R-:W-:-:S04]  /*0320*/  VIADD R4, R4, UR5 ;  /* 0x0000000504047c36 */ /* 0x000fc80008000000 */
[----:B------:R-:W0:Y:S02]  /*0330*/  I2F.F64 R6, R4 ;  /* 0x0000000400067312 */ /* 0x000e240000201c00 */
[----:B0-----:R-:W-:Y:S01]  /*0340*/  DADD R26, -RZ, |R6| ;  /* 0x00000000ff1a7229 */ /* 0x001fe20000000506 */
[----:B------:R-:W-:-:S10]  /*0350*/  MOV R6, RZ ;  /* 0x000000ff00067202 */ /* 0x000fd40000000f00 */
[----:B------:R-:W-:Y:S05]  /*0360*/  CALL.REL.NOINC `($_Z10monteCarloliiiPe$__internal_accurate_pow) ;  /* 0x0000000000b47944 */ /* 0x000fea0003c00000 */
[----:B------:R-:W-:Y:S05]  /*0370*/  BSYNC.RECONVERGENT B0 ;  /* 0x0000000000007941 */ /* 0x000fea0003800200 */
.L_x_0:
[----:B------:R-:W-:Y:S01]  /*0380*/  ISETP.NE.AND P0, PT, R4, RZ, PT ;  /* 0x000000ff0400720c */ /* 0x000fe20003f05270 */
[----:B------:R-:W-:Y:S01]  /*0390*/  IMAD.MOV.U32 R6, RZ, RZ, R10 ;  /* 0x000000ffff067224 */ /* 0x000fe200078e000a */
[----:B------:R-:W-:Y:S01]  /*03a0*/  BSSY.RECONVERGENT B0, `(.L_x_1) ;  /* 0x000000c000007945 */ /* 0x000fe20003800200 */
[----:B------:R-:W-:Y:S01]  /*03b0*/  IMAD.MOV.U32 R7, RZ, RZ, R11 ;  /* 0x000000ffff077224 */ /* 0x000fe200078e000b */
[----:B------:R-:W-:Y:S01]  /*03c0*/  MOV R0, 0x460 ;  /* 0x0000046000007802 */ /* 0x000fe20000000f00 */
[----:B------:R-:W-:Y:S02]  /*03d0*/  IMAD.MOV.U32 R26, RZ, RZ, -0x374bc6a8 ;  /* 0xc8b43958ff1a7424 */ /* 0x000fe400078e00ff */
[----:B------:R-:W-:-:S06]  /*03e0*/  IMAD.MOV.U32 R27, RZ, RZ, 0x4005be76 ;  /* 0x4005be76ff1b7424 */ /* 0x000fcc00078e00ff */
[----:B------:R-:W-:Y:S02]  /*03f0*/  @!P0 CS2R R6, SRZ ;  /* 0x0000000000068805 */ /* 0x000fe4000001ff00 */
[----:B------:R-:W-:-:S04]  /*0400*/  ISETP.NE.AND P0, PT, R4, 0x1, PT ;  /* 0x000000010400780c */ /* 0x000fc80003f05270 */
[----:B------:R-:W-:-:S10]  /*0410*/  DMUL R6, R6, -0.5 ;  /* 0xbfe0000006067828 */ /* 0x000fd40000000000 */
[----:B------:R-:W-:Y:S02]  /*0420*/  FSEL R7, R7, -1.75, P0 ;  /* 0xbfe0000007077808 */ /* 0x000fe40000000000 */
[----:B------:R-:W-:Y:S02]  /*0430*/  FSEL R6, R6, RZ, P0 ;  /* 0x000000ff06067208 */ /* 0x000fe40000000000 */
[----:B------:R-:W-:-:S07]  /*0440*/  MOV R5, R7 ;  /* 0x0000000700057202 */ /* 0x000fce0000000f00 */
[----:B------:R-:W-:Y:S05]  /*0450*/  CALL.REL.NOINC `($_Z10monteCarloliiiPe$__internal_accurate_pow) ;  /* 0x0000000000787944 */ /* 0x000fea0003c00000 */
[----:B------:R-:W-:Y:S05]  /*0460*/  BSYNC.RECONVERGENT B0 ;  /* 0x0000000000007941 */ /* 0x000fea0003800200 */
.L_x_1:
[----:B------:R-:W-:Y:S01]  /*0470*/  UMOV UR6, 0xc8b43958 ;  /* 0xc8b4395800067882 */ /* 0x000fe20000000000 */
[----:B------:R-:W-:Y:S01]  /*0480*/  UMOV UR7, 0x4005be76 ;  /* 0x4005be7600077882 */ /* 0x000fe20000000000 */
[----:B------:R-:W-:Y:S01]  /*0490*/  BSSY.RECONVERGENT B0, `(.L_x_2) ;  /* 0x000000e000007945 */ /* 0x000fe20003800200 */
[----:B------:R-:W-:-:S10]  /*04a0*/  DADD R4, R6, UR6 ;  /* 0x0000000606047e29 */ /* 0x000fd40008000000 */
[----:B------:R-:W-:Y:S01]  /*04b0*/  LOP3.LUT R4, R5, 0x7ff00000, RZ, 0xc0, !PT ;  /* 0x7ff0000005047812 */ /* 0x000fe200078ec0ff */
[----:B------:R-:W-:-:S03]  /*04c0*/  IMAD.MOV.U32 R5, RZ, RZ, R11 ;  /* 0x000000ffff057224 */ /* 0x000fc600078e000b */
[----:B------:R-:W-:Y:S01]  /*04d0*/  ISETP.NE.AND P0, PT, R4, 0x7ff00000, PT ;  /* 0x7ff000000400780c */ /* 0x000fe20003f05270 */
[----:B------:R-:W-:-:S12]  /*04e0*/  IMAD.MOV.U32 R4, RZ, RZ, R10 ;  /* 0x000000ffff047224 */ /* 0x000fd800078e000a */
[----:B------:R-:W-:Y:S05]  /*04f0*/  @P0 BRA `(.L_x_3) ;  /* 0x00000000001c0947 */ /* 0x000fea0003800000 */
[----:B------:R-:W-:-:S14]  /*0500*/  DSETP.NAN.AND P0, PT, R6, R6, PT ;  /* 0x000000060600722a */ /* 0x000fdc0003f08000 */
[----:B------:R-:W-:Y:S01]  /*0510*/  @P0 DADD R4, R6, UR6 ;  /* 0x0000000606040e29 */ /* 0x000fe20008000000 */
[----:B------:R-:W-:Y:S10]  /*0520*/  @P0 BRA `(.L_x_3) ;  /* 0x0000000000100947 */ /* 0x000ff40003800000 */
[----:B------:R-:W-:-:S14]  /*0530*/  DSETP.NEU.AND P0, PT, |R6|, +INF , PT ;  /* 0x7ff000000600742a */ /* 0x000fdc0003f0d200 */
[----:B------:R-:W-:Y:S01]  /*0540*/  @!P0 ISETP.GE.AND P1, PT, R7, RZ, PT ;  /* 0x000000ff0700820c */ /* 0x000fe20003f26270 */
[----:B------:R-:W-:-:S03]  /*0550*/  @!P0 IMAD.MOV.U32 R4, RZ, RZ, RZ ;  /* 0x000000ffff048224 */ /* 0x000fc600078e00ff */
[----:B------:R-:W-:-:S09]  /*0560*/  @!P0 SEL R5, RZ, 0x7ff00000, !P1 ;  /* 0x7ff00000ff058807 */ /* 0x000fd20004800000 */
.L_x_3:
[----:B------:R-:W-:Y:S05]  /*0570*/  BSYNC.RECONVERGENT B0 ;  /* 0x0000000000007941 */ /* 0x000fea0003800200 */
.L_x_2:
[----:B------:R-:W0:Y:S01]  /*0580*/  LDCU.64 UR10, c[0x0][0x398] ;  /* 0x00007300ff0a77ac */ /* 0x000e220008000a00 */
[----:B------:R-:W-:Y:S01]  /*0590*/  DSETP.NEU.AND P0, PT, R6, RZ, PT ;  /* 0x000000ff0600722a */ /* 0x000fe20003f0d000 */
[----:B------:R-:W1:Y:S01]  /*05a0*/  LDCU.64 UR4, c[0x0][0x358] ;  /* 0x00006b00ff0477ac */ /* 0x000e620008000a00 */
[----:B------:R-:W-:Y:S01]  /*05b0*/  UMOV UR8, 0x8184f57f ;  /* 0x8184f57f00087882 */ /* 0x000fe20000000000 */
[----:B------:R-:W-:Y:S02]  /*05c0*/  UMOV UR9, 0x3fd989ed ;  /* 0x3fd989ed00097882 */ /* 0x000fe40000000000 */
[----:B------:R-:W-:Y:S01]  /*05d0*/  DMUL R4, R4, UR8 ;  /* 0x0000000804047c28 */ /* 0x000fe20008000000 */
[----:B0-----:R-:W-:-:S09]  /*05e0*/  LEA R6, P1, R2, UR10, 0x3 ;  /* 0x0000000a02067c11 */ /* 0x001fd2000f8218ff */
[----:B------:R-:W-:Y:S02]  /*05f0*/  FSEL R4, R4, -4.8841411589769046818e-38, P0 ;  /* 0x8184f57f04047808 */ /* 0x000fe40000000000 */
[----:B------:R-:W-:Y:S02]  /*0600*/  FSEL R5, R5, 1.6995216608047485352, P0 ;  /* 0x3fd989ed05057808 */ /* 0x000fe40000000000 */
[----:B------:R-:W-:-:S05]  /*0610*/  LEA.HI.X R7, R2, UR11, R3, 0x3, P1 ;  /* 0x0000000b02077c11 */ /* 0x000fca00088f1c03 */
[----:B-1----:R-:W-:Y:S01]  /*0620*/  STG.E.64 desc[UR4][R6.64], R4 ;  /* 0x0000000406007986 */ /* 0x002fe2000c101b04 */
[----:B------:R-:W-:Y:S05]  /*0630*/  EXIT ;  /* 0x000000000000794d */ /* 0x000fea0003800000 */
        .type           $_Z10monteCarloliiiPe$__internal_accurate_pow,@function
        .size           $_Z10monteCarloliiiPe$__internal_accurate_pow,(.L_x_6 - $_Z10monteCarloliiiPe$__internal_accurate_pow)
$_Z10monteCarloliiiPe$__internal_accurate_pow:
[----:B------:R-:W-:Y:S01]  /*0640*/  ISETP.GT.U32.AND P0, PT, R27, 0xfffff, PT ;  /* 0x000fffff1b00780c */ /* 0x000fe20003f04070 */
[----:B------:R-:W-:Y:S01]  /*0650*/  IMAD.MOV.U32 R10, RZ, RZ, R27 ;  /* 0x000000ffff0a7224 */ /* 0x000fe200078e001b */
[----:B------:R-:W-:Y:S01]  /*0660*/  MOV R12, R26 ;  /* 0x0000001a000c7202 */ /* 0x000fe20000000f00 */
[----:B------:R-:W-:Y:S01]  /*0670*/  IMAD.MOV.U32 R16, RZ, RZ, RZ ;  /* 0x000000ffff107224 */ /* 0x000fe200078e00ff */
[----:B------:R-:W-:Y:S01]  /*0680*/  MOV R19, 0x3ed0f5d2 ;  /* 0x3ed0f5d200137802 */ /* 0x000fe20000000f00 */
[----:B------:R-:W-:Y:S01]  /*0690*/  IMAD.MOV.U32 R18, RZ, RZ, 0x41ad3b5a ;  /* 0x41ad3b5aff127424 */ /* 0x000fe200078e00ff */
[----:B------:R-:W-:Y:S01]  /*06a0*/  UMOV UR4, 0x7d2cafe2 ;  /* 0x7d2cafe200047882 */ /* 0x000fe20000000000 */
[----:B------:R-:W-:Y:S01]  /*06b0*/  UMOV UR5, 0x3eb0f5ff ;  /* 0x3eb0f5ff00057882 */ /* 0x000fe20000000000 */
[----:B------:R-:W-:Y:S01]  /*06c0*/  UMOV UR6, 0x3b39803f ;  /* 0x3b39803f00067882 */ /* 0x000fe20000000000 */
[----:B------:R-:W-:-:S04]  /*06d0*/  UMOV UR7, 0x3c7abc9e ;  /* 0x3c7abc9e00077882 */ /* 0x000fc80000000000 */
[----:B------:R-:W-:Y:S01]  /*06e0*/  @!P0 DMUL R8, R26, 1.80143985094819840000e+16 ;  /* 0x435000001a088828 */ /* 0x000fe20000000000 */
[----:B------:R-:W-:-:S09]  /*06f0*/  SHF.R.U32.HI R27, RZ, 0x14, R27 ;  /* 0x00000014ff1b7819 */ /* 0x000fd2000001161b */
[----:B------:R-:W-:Y:S01]  /*0700*/  @!P0 IMAD.MOV.U32 R10, RZ, RZ, R9 ;  /* 0x000000ffff0a8224 */ /* 0x000fe200078e0009 */
[----:B------:R-:W-:Y:S01]  /*0710*/  @!P0 LEA.HI R27, R9, 0xffffffca, RZ, 0xc ;  /* 0xffffffca091b8811 */ /* 0x000fe200078f60ff */
[----:B------:R-:W-:-:S03]  /*0720*/  @!P0 IMAD.MOV.U32 R12, RZ, RZ, R8 ;  /* 0x000000ffff0c8224 */ /* 0x000fc600078e0008 */
[----:B------:R-:W-:Y:S01]  /*0730*/  LOP3.LUT R10, R10, 0x800fffff, RZ, 0xc0, !PT ;  /* 0x800fffff0a0a7812 */ /* 0x000fe200078ec0ff */
[----:B------:R-:W-:-:S03]  /*0740*/  VIADD R8, R27, 0xfffffc01 ;  /* 0xfffffc011b087836 */ /* 0x000fc60000000000 */
[----:B------:R-:W-:-:S04]  /*0750*/  LOP3.LUT R13, R10, 0x3ff00000, RZ, 0xfc, !PT ;  /* 0x3ff000000a0d7812 */ /* 0x000fc800078efcff */
[----:B------:R-:W-:-:S13]  /*0760*/  ISETP.GE.U32.AND P1, PT, R13, 0x3ff6a09f, PT ;  /* 0x3ff6a09f0d00780c */ /* 0x000fda0003f26070 */
[----:B------:R-:W-:Y:S02]  /*0770*/  @P1 VIADD R11, R13, 0xfff00000 ;  /* 0xfff000000d0b1836 */ /* 0x000fe40000000000 */
[----:B------:R-:W-:Y:S02]  /*0780*/  @P1 VIADD R8, R27, 0xfffffc02 ;  /* 0xfffffc021b081836 */ /* 0x000fe40000000000 */
[----:B------:R-:W-:-:S06]  /*0790*/  @P1 IMAD.MOV.U32 R13, RZ, RZ, R11 ;  /* 0x000000ffff0d1224 */ /* 0x000fcc00078e000b */
[C---:B------:R-:W-:Y:S02]  /*07a0*/  DADD R14, R12.reuse, 1 ;  /* 0x3ff000000c0e7429 */ /* 0x040fe40000000000 */
[----:B------:R-:W-:-:S04]  /*07b0*/  DADD R12, R12, -1 ;  /* 0xbff000000c0c7429 */ /* 0x000fc80000000000 */
[----:B------:R-:W0:Y:S02]  /*07c0*/  MUFU.RCP64H R17, R15 ;  /* 0x0000000f00117308 */ /* 0x000e240000001800 */
[----:B0-----:R-:W-:-:S08]  /*07d0*/  DFMA R10, -R14, R16, 1 ;  /* 0x3ff000000e0a742b */ /* 0x001fd00000000110 */
[----:B------:R-:W-:-:S08]  /*07e0*/  DFMA R10, R10, R10, R10 ;  /* 0x0000000a0a0a722b */ /* 0x000fd0000000000a */
[----:B------:R-:W-:-:S08]  /*07f0*/  DFMA R16, R16, R10, R16 ;  /* 0x0000000a1010722b */ /* 0x000fd00000000010 */
[----:B------:R-:W-:-:S08]  /*0800*/  DMUL R10, R12, R16 ;  /* 0x000000100c0a7228 */ /* 0x000fd00000000000 */
[----:B------:R-:W-:-:S08]  /*0810*/  DFMA R10, R12, R16, R10 ;  /* 0x000000100c0a722b */ /* 0x000fd0000000000a */
[----:B------:R-:W-:-:S08]  /*0820*/  DMUL R22, R10, R10 ;  /* 0x0000000a0a167228 */ /* 0x000fd00000000000 */
[----:B------:R-:W-:Y:S01]  /*0830*/  DFMA R14, R22, UR4, R18 ;  /* 0x00000004160e7c2b */ /* 0x000fe20008000012 */
[----:B------:R-:W-:Y:S01]  /*0840*/  UMOV UR4, 0x75488a3f ;  /* 0x75488a3f00047882 */ /* 0x000fe20000000000 */
[----:B------:R-:W-:-:S06]  /*0850*/  UMOV UR5, 0x3ef3b20a ;  /* 0x3ef3b20a00057882 */ /* 0x000fcc0000000000 */
[----:B------:R-:W-:Y:S01]  /*0860*/  DFMA R14, R22, R14, UR4 ;  /* 0x00000004160e7e2b */ /* 0x000fe2000800000e */
[----:B------:R-:W-:Y:S01]  /*0870*/  UMOV UR4, 0xe4faecd5 ;  /* 0xe4faecd500047882 */ /* 0x000fe20000000000 */
[----:B------:R-:W-:-:S06]  /*0880*/  UMOV UR5, 0x3f1745cd ;  /* 0x3f1745cd00057882 */ /* 0x000fcc0000000000 */
[----:B------:R-:W-:Y:S01]  /*0890*/  DFMA R14, R22, R14, UR4 ;  /* 0x00000004160e7e2b */ /* 0x000fe2000800000e */
[----:B------:R-:W-:Y:S01]  /*08a0*/  UMOV UR4, 0x258a578b ;  /* 0x258a578b00047882 */ /* 0x000fe20000000000 */
[----:B------:R-:W-:-:S06]  /*08b0*/  UMOV UR5, 0x3f3c71c7 ;  /* 0x3f3c71c700057882 */ /* 0x000fcc0000000000 */
[----:B------:R-:W-:Y:S01]  /*08c0*/  DFMA R20, R22, R14, UR4 ;  /* 0x0000000416147e2b */ /* 0x000fe2000800000e */
[----:B------:R-:W-:Y:S01]  /*08d0*/  UMOV UR4, 0x9242b910 ;  /* 0x9242b91000047882 */ /* 0x000fe20000000000 */
[----:B------:R-:W-:Y:S01]  /*08e0*/  UMOV UR5, 0x3f624924 ;  /* 0x3f62492400057882 */ /* 0x000fe20000000000 */
[----:B------:R-:W-:-:S05]  /*08f0*/  DADD R14, R12, -R10 ;  /* 0x000000000c0e7229 */ /* 0x000fca000000080a */
[----:B------:R-:W-:Y:S01]  /*0900*/  DFMA R20, R22, R20, UR4 ;  /* 0x0000000416147e2b */ /* 0x000fe20008000014 */
[----:B------:R-:W-:Y:S01]  /*0910*/  UMOV UR4, 0x99999dfb ;  /* 0x99999dfb00047882 */ /* 0x000fe20000000000 */
[----:B------:R-:W-:Y:S01]  /*0920*/  UMOV UR5, 0x3f899999 ;  /* 0x3f89999900057882 */ /* 0x000fe20000000000 */
[----:B------:R-:W-:-:S05]  /*0930*/  DADD R14, R14, R14 ;  /* 0x000000000e0e7229 */ /* 0x000fca000000000e */
[----:B------:R-:W-:Y:S01]  /*0940*/  DFMA R20, R22, R20, UR4 ;  /* 0x0000000416147e2b */ /* 0x000fe20008000014 */
[----:B------:R-:W-:Y:S01]  /*0950*/  UMOV UR4, 0x55555555 ;  /* 0x5555555500047882 */ /* 0x000fe20000000000 */
[----:B------:R-:W-:Y:S01]  /*0960*/  UMOV UR5, 0x3fb55555 ;  /* 0x3fb5555500057882 */ /* 0x000fe20000000000 */
[----:B------:R-:W-:-:S05]  /*0970*/  DFMA R14, R12, -R10, R14 ;  /* 0x8000000a0c0e722b */ /* 0x000fca000000000e */
[----:B------:R-:W-:-:S03]  /*0980*/  DFMA R12, R22, R20, UR4 ;  /* 0x00000004160c7e2b */ /* 0x000fc60008000014 */
[----:B------:R-:W-:Y:S02]  /*0990*/  DMUL R14, R16, R14 ;  /* 0x0000000e100e7228 */ /* 0x000fe40000000000 */
[----:B------:R-:W-:-:S03]  /*09a0*/  DMUL R16, R10, R10 ;  /* 0x0000000a0a107228 */ /* 0x000fc60000000000 */
[----:B------:R-:W-:Y:S01]  /*09b0*/  DADD R18, -R12, UR4 ;  /* 0x000000040c127e29 */ /* 0x000fe20008000100 */
[----:B------:R-:W-:Y:S01]  /*09c0*/  UMOV UR4, 0xb9e7b0 ;  /* 0x00b9e7b000047882 */ /* 0x000fe20000000000 */
[----:B------:R-:W-:-:S03]  /*09d0*/  UMOV UR5, 0x3c46a4cb ;  /* 0x3c46a4cb00057882 */ /* 0x000fc60000000000 */
[----:B------:R-:W-:-:S03]  /*09e0*/  DMUL R24, R10, R16 ;  /* 0x000000100a187228 */ /* 0x000fc60000000000 */
[----:B------:R-:W-:Y:S02]  /*09f0*/  DFMA R18, R22, R20, R18 ;  /* 0x000000141612722b */ /* 0x000fe40000000012 */
[----:B------:R-:W-:Y:S01]  /*0a00*/  DFMA R20, R10, R10, -R16 ;  /* 0x0000000a0a14722b */ /* 0x000fe20000000810 */
[----:B------:R-:W-:Y:S02]  /*0a10*/  VIADD R23, R15, 0x100000 ;  /* 0x001000000f177836 */ /* 0x000fe40000000000 */
[----:B------:R-:W-:-:S06]  /*0a20*/  IMAD.MOV.U32 R22, RZ, RZ, R14 ;  /* 0x000000ffff167224 */ /* 0x000fcc00078e000e */
[----:B------:R-:W-:Y:S02]  /*0a30*/  DFMA R20, R10, R22, R20 ;  /* 0x000000160a14722b */ /* 0x000fe40000000014 */
[----:B------:R-:W-:Y:S01]  /*0a40*/  DADD R22, R18, -UR4 ;  /* 0x8000000412167e29 */ /* 0x000fe20008000000 */
[----:B------:R-:W-:Y:S01]  /*0a50*/  UMOV UR4, 0x80000000 ;  /* 0x8000000000047882 */ /* 0x000fe20000000000 */
[----:B------:R-:W-:Y:S01]  /*0a60*/  DFMA R18, R10, R16, -R24 ;  /* 0x000000100a12722b */ /* 0x000fe20000000818 */
[----:B------:R-:W-:-:S07]  /*0a70*/  UMOV UR5, 0x43300000 ;  /* 0x4330000000057882 */ /* 0x000fce0000000000 */
[----:B------:R-:W-:Y:S02]  /*0a80*/  DFMA R18, R14, R16, R18 ;  /* 0x000000100e12722b */ /* 0x000fe40000000012 */
[----:B------:R-:W-:-:S06]  /*0a90*/  DADD R16, R12, R22 ;  /* 0x000000000c107229 */ /* 0x000fcc0000000016 */
[----:B------:R-:W-:Y:S02]  /*0aa0*/  DFMA R18, R10, R20, R18 ;  /* 0x000000140a12722b */ /* 0x000fe40000000012 */
[----:B------:R-:W-:Y:S02]  /*0ab0*/  DADD R20, R12, -R16 ;  /* 0x000000000c147229 */ /* 0x000fe40000000810 */
[----:B------:R-:W-:-:S06]  /*0ac0*/  DMUL R12, R16, R24 ;  /* 0x00000018100c7228 */ /* 0x000fcc0000000000 */
[----:B------:R-:W-:Y:S02]  /*0ad0*/  DADD R22, R22, R20 ;  /* 0x0000000016167229 */ /* 0x000fe40000000014 */
[----:B------:R-:W-:-:S08]  /*0ae0*/  DFMA R20, R16, R24, -R12 ;  /* 0x000000181014722b */ /* 0x000fd0000000080c */
[----:B------:R-:W-:-:S08]  /*0af0*/  DFMA R18, R16, R18, R20 ;  /* 0x000000121012722b */ /* 0x000fd00000000014 */
[----:B------:R-:W-:-:S08]  /*0b00*/  DFMA R22, R22, R24, R18 ;  /* 0x000000181616722b */ /* 0x000fd00000000012 */
[----:B------:R-:W-:-:S08]  /*0b10*/  DADD R16, R12, R22 ;  /* 0x000000000c107229 */ /* 0x000fd00000000016 */
[--C-:B------:R-:W-:Y:S02]  /*0b20*/  DADD R18, R10, R16.reuse ;  /* 0x000000000a127229 */ /* 0x100fe40000000010 */
[----:B------:R-:W-:-:S06]  /*0b30*/  DADD R12, R12, -R16 ;  /* 0x000000000c0c7229 */ /* 0x000fcc0000000810 */
[----:B------:R-:W-:Y:S02]  /*0b40*/  DADD R10, R10, -R18 ;  /* 0x000000000a0a7229 */ /* 0x000fe40000000812 */
[----:B------:R-:W-:-:S06]  /*0b50*/  DADD R12, R22, R12 ;  /* 0x00000000160c7229 */ /* 0x000fcc000000000c */
[----:B------:R-:W-:-:S08]  /*0b60*/  DADD R10, R16, R10 ;  /* 0x00000000100a7229 */ /* 0x000fd0000000000a */
[----:B------:R-:W-:-:S08]  /*0b70*/  DADD R10, R12, R10 ;  /* 0x000000000c0a7229 */ /* 0x000fd0000000000a */
[----:B------:R-:W-:Y:S01]  /*0b80*/  DADD R14, R14, R10 ;  /* 0x000000000e0e7229 */ /* 0x000fe2000000000a */
[----:B------:R-:W-:Y:S01]  /*0b90*/  LOP3.LUT R10, R8, 0x80000000, RZ, 0x3c, !PT ;  /* 0x80000000080a7812 */ /* 0x000fe200078e3cff */
[----:B------:R-:W-:-:S06]  /*0ba0*/  IMAD.MOV.U32 R11, RZ, RZ, 0x43300000 ;  /* 0x43300000ff0b7424 */ /* 0x000fcc00078e00ff */
[----:B------:R-:W-:Y:S02]  /*0bb0*/  DADD R12, R18, R14 ;  /* 0x00000000120c7229 */ /* 0x000fe4000000000e */
[----:B------:R-:W-:Y:S01]  /*0bc0*/  DADD R10, R10, -UR4 ;  /* 0x800000040a0a7e29 */ /* 0x000fe20008000000 */
[----:B------:R-:W-:Y:S01]  /*0bd0*/  UMOV UR4, 0xfefa39ef ;  /* 0xfefa39ef00047882 */ /* 0x000fe20000000000 */
[----:B------:R-:W-:-:S04]  /*0be0*/  UMOV UR5, 0x3fe62e42 ;  /* 0x3fe62e4200057882 */ /* 0x000fc80000000000 */
[--C-:B------:R-:W-:Y:S02]  /*0bf0*/  DADD R18, R18, -R12.reuse ;  /* 0x0000000012127229 */ /* 0x100fe4000000080c */
[----:B------:R-:W-:-:S06]  /*0c00*/  DFMA R8, R10, UR4, R12 ;  /* 0x000000040a087c2b */ /* 0x000fcc000800000c */
[----:B------:R-:W-:Y:S02]  /*0c10*/  DADD R18, R14, R18 ;  /* 0x000000000e127229 */ /* 0x000fe40000000012 */
[----:B------:R-:W-:-:S08]  /*0c20*/  DFMA R16, R10, -UR4, R8 ;  /* 0x800000040a107c2b */ /* 0x000fd00008000008 */
[----:B------:R-:W-:-:S08]  /*0c30*/  DADD R16, -R12, R16 ;  /* 0x000000000c107229 */ /* 0x000fd00000000110 */
[----:B------:R-:W-:-:S08]  /*0c40*/  DADD R16, R18, -R16 ;  /* 0x0000000012107229 */ /* 0x000fd00000000810 */
[----:B------:R-:W-:Y:S01]  /*0c50*/  DFMA R10, R10, UR6, R16 ;  /* 0x000000060a0a7c2b */ /* 0x000fe20008000010 */
[----:B------:R-:W-:Y:S01]  /*0c60*/  IMAD.MOV.U32 R17, RZ, RZ, R5 ;  /* 0x000000ffff117224 */ /* 0x000fe200078e0005 */
[----:B------:R-:W-:-:S03]  /*0c70*/  MOV R16, R6 ;  /* 0x0000000600107202 */ /* 0x000fc60000000f00 */
[C---:B------:R-:W-:Y:S01]  /*0c80*/  IMAD.SHL.U32 R12, R17.reuse, 0x2, RZ ;  /* 0x00000002110c7824 */ /* 0x040fe200078e00ff */
[----:B------:R-:W-:-:S04]  /*0c90*/  LOP3.LUT R5, R17, 0xff0fffff, RZ, 0xc0, !PT ;  /* 0xff0fffff11057812 */ /* 0x000fc800078ec0ff */
[----:B------:R-:W-:Y:S01]  /*0ca0*/  ISETP.GT.U32.AND P0, PT, R12, -0x2000001, PT ;  /* 0xfdffffff0c00780c */ /* 0x000fe20003f04070 */
[----:B------:R-:W-:-:S03]  /*0cb0*/  DADD R12, R8, R10 ;  /* 0x00000000080c7229 */ /* 0x000fc6000000000a */
[----:B------:R-:W-:-:S05]  /*0cc0*/  SEL R17, R5, R17, P0 ;  /* 0x0000001105117207 */ /* 0x000fca0000000000 */
[----:B------:R-:W-:Y:S02]  /*0cd0*/  DADD R14, R8, -R12 ;  /* 0x00000000080e7229 */ /* 0x000fe4000000080c */
[----:B------:R-:W-:-:S06]  /*0ce0*/  DMUL R8, R12, R16 ;  /* 0x000000100c087228 */ /* 0x000fcc0000000000 */
[----:B------:R-:W-:Y:S02]  /*0cf0*/  DADD R14, R10, R14 ;  /* 0x000000000a0e7229 */ /* 0x000fe4000000000e */
[----:B------:R-:W-:-:S08]  /*0d00*/  DFMA R12, R12, R16, -R8 ;  /* 0x000000100c0c722b */ /* 0x000fd00000000808 */
[----:B------:R-:W-:Y:S01]  /*0d10*/  DFMA R14, R14, R16, R12 ;  /* 0x000000100e0e722b */ /* 0x000fe2000000000c */
[----:B------:R-:W-:Y:S02]  /*0d20*/  IMAD.MOV.U32 R12, RZ, RZ, 0x652b82fe ;  /* 0x652b82feff0c7424 */ /* 0x000fe400078e00ff */
[----:B------:R-:W-:-:S05]  /*0d30*/  IMAD.MOV.U32 R13, RZ, RZ, 0x3ff71547 ;  /* 0x3ff71547ff0d7424 */ /* 0x000fca00078e00ff */
[----:B------:R-:W-:-:S08]  /*0d40*/  DADD R10, R8, R14 ;  /* 0x00000000080a7229 */ /* 0x000fd0000000000e */
[----:B------:R-:W-:Y:S02]  /*0d50*/  DFMA R12, R10, R12, 6.75539944105574400000e+15 ;  /* 0x433800000a0c742b */ /* 0x000fe4000000000c */
[----:B------:R-:W-:Y:S01]  /*0d60*/  FSETP.GEU.AND P0, PT, |R11|, 4.1917929649353027344, PT ;  /* 0x4086232b0b00780b */ /* 0x000fe20003f0e200 */
[----:B------:R-:W-:-:S05]  /*0d70*/  DADD R8, R8, -R10 ;  /* 0x0000000008087229 */ /* 0x000fca000000080a */
[----:B------:R-:W-:-:S03]  /*0d80*/  DADD R16, R12, -6.75539944105574400000e+15 ;  /* 0xc33800000c107429 */ /* 0x000fc60000000000 */
[----:B------:R-:W-:-:S05]  /*0d90*/  DADD R14, R14, R8 ;  /* 0x000000000e0e7229 */ /* 0x000fca0000000008 */
[----:B------:R-:W-:Y:S01]  /*0da0*/  DFMA R18, R16, -UR4, R10 ;  /* 0x8000000410127c2b */ /* 0x000fe2000800000a */
[----:B------:R-:W-:Y:S01]  /*0db0*/  UMOV UR4, 0x3b39803f ;  /* 0x3b39803f00047882 */ /* 0x000fe20000000000 */
[----:B------:R-:W-:-:S06]  /*0dc0*/  UMOV UR5, 0x3c7abc9e ;  /* 0x3c7abc9e00057882 */ /* 0x000fcc0000000000 */
[----:B------:R-:W-:Y:S01]  /*0dd0*/  DFMA R16, R16, -UR4, R18 ;  /* 0x8000000410107c2b */ /* 0x000fe20008000012 */
[----:B------:R-:W-:Y:S01]  /*0de0*/  UMOV UR4, 0x69ce2bdf ;  /* 0x69ce2bdf00047882 */ /* 0x000fe20000000000 */
[----:B------:R-:W-:Y:S01]  /*0df0*/  MOV R18, 0xfca213ea ;  /* 0xfca213ea00127802 */ /* 0x000fe20000000f00 */
[----:B------:R-:W-:Y:S01]  /*0e00*/  IMAD.MOV.U32 R19, RZ, RZ, 0x3e928af3 ;  /* 0x3e928af3ff137424 */ /* 0x000fe200078e00ff */
[----:B------:R-:W-:-:S05]  /*0e10*/  UMOV UR5, 0x3e5ade15 ;  /* 0x3e5ade1500057882 */ /* 0x000fca0000000000 */
        /* <DEDUP_REMOVED lines=24> */
[----:B------:R-:W-:-:S08]  /*0fa0*/  DFMA R18, R16, R18, UR4 ;  /* 0x0000000410127e2b */ /* 0x000fd00008000012 */
[----:B------:R-:W-:-:S08]  /*0fb0*/  DFMA R18, R16, R18, 1 ;  /* 0x3ff000001012742b */ /* 0x000fd00000000012 */
[----:B------:R-:W-:-:S10]  /*0fc0*/  DFMA R16, R16, R18, 1 ;  /* 0x3ff000001010742b */ /* 0x000fd40000000012 */
[----:B------:R-:W-:Y:S02]  /*0fd0*/  IMAD R9, R12, 0x100000, R17 ;  /* 0x001000000c097824 */ /* 0x000fe400078e0211 */
[----:B------:R-:W-:Y:S01]  /*0fe0*/  IMAD.MOV.U32 R8, RZ, RZ, R16 ;  /* 0x000000ffff087224 */ /* 0x000fe200078e0010 */
[----:B------:R-:W-:Y:S06]  /*0ff0*/  @!P0 BRA `(.L_x_4) ;  /* 0x0000000000308947 */ /* 0x000fec0003800000 */
[----:B------:R-:W-:Y:S01]  /*1000*/  FSETP.GEU.AND P1, PT, |R11|, 4.2275390625, PT ;  /* 0x408748000b00780b */ /* 0x000fe20003f2e200 */
[C---:B------:R-:W-:Y:S02]  /*1010*/  DADD R8, R10.reuse, +INF ;  /* 0x7ff000000a087429 */ /* 0x040fe40000000000 */
[----:B------:R-:W-:-:S08]  /*1020*/  DSETP.GEU.AND P0, PT, R10, RZ, PT ;  /* 0x000000ff0a00722a */ /* 0x000fd00003f0e000 */
[----:B------:R-:W-:Y:S02]  /*1030*/  FSEL R8, R8, RZ, P0 ;  /* 0x000000ff08087208 */ /* 0x000fe40000000000 */
[----:B------:R-:W-:Y:S02]  /*1040*/  @!P1 LEA.HI R5, R12, R12, RZ, 0x1 ;  /* 0x0000000c0c059211 */ /* 0x000fe400078f08ff */
[----:B------:R-:W-:Y:S02]  /*1050*/  FSEL R9, R9, RZ, P0 ;  /* 0x000000ff09097208 */ /* 0x000fe40000000000 */
[----:B------:R-:W-:-:S04]  /*1060*/  @!P1 SHF.R.S32.HI R5, RZ, 0x1, R5 ;  /* 0x00000001ff059819 */ /* 0x000fc80000011405 */
[----:B------:R-:W-:Y:S01]  /*1070*/  @!P1 LEA R17, R5, R17, 0x14 ;  /* 0x0000001105119211 */ /* 0x000fe200078ea0ff */
[----:B------:R-:W-:-:S05]  /*1080*/  @!P1 IMAD.IADD R10, R12, 0x1, -R5 ;  /* 0x000000010c0a9824 */ /* 0x000fca00078e0a05 */
[----:B------:R-:W-:Y:S01]  /*1090*/  @!P1 LEA R11, R10, 0x3ff00000, 0x14 ;  /* 0x3ff000000a0b9811 */ /* 0x000fe200078ea0ff */
[----:B------:R-:W-:-:S06]  /*10a0*/  @!P1 IMAD.MOV.U32 R10, RZ, RZ, RZ ;  /* 0x000000ffff0a9224 */ /* 0x000fcc00078e00ff */
[----:B------:R-:W-:-:S11]  /*10b0*/  @!P1 DMUL R8, R16, R10 ;  /* 0x0000000a10089228 */ /* 0x000fd60000000000 */
.L_x_4:
[----:B------:R-:W-:Y:S02]  /*10c0*/  DFMA R14, R14, R8, R8 ;  /* 0x000000080e0e722b */ /* 0x000fe40000000008 */
[----:B------:R-:W-:-:S08]  /*10d0*/  DSETP.NEU.AND P0, PT, |R8|, +INF , PT ;  /* 0x7ff000000800742a */ /* 0x000fd00003f0d200 */
[----:B------:R-:W-:Y:S01]  /*10e0*/  FSEL R10, R8, R14, !P0 ;  /* 0x0000000e080a7208 */ /* 0x000fe20004000000 */
[----:B------:R-:W-:Y:S01]  /*10f0*/  IMAD.MOV.U32 R8, RZ, RZ, R0 ;  /* 0x000000ffff087224 */ /* 0x000fe200078e0000 */
[----:B------:R-:W-:Y:S01]  /*1100*/  FSEL R11, R9, R15, !P0 ;  /* 0x0000000f090b7208 */ /* 0x000fe20004000000 */
[----:B------:R-:W-:-:S04]  /*1110*/  IMAD.MOV.U32 R9, RZ, RZ, 0x0 ;  /* 0x00000000ff097424 */ /* 0x000fc800078e00ff */
[----:B------:R-:W-:Y:S05]  /*1120*/  RET.REL.NODEC R8 `(_Z10monteCarloliiiPe) ;  /* 0xffffffec08b47950 */ /* 0x000fea0003c3ffff */
.L_x_5:
[----:B------:R-:W-:-:S00]  /*1130*/  BRA `(.L_x_5) ;  /* 0xfffffffc00fc7947 */ /* 0x000fc0000383ffff */
[----:B------:R-:W-:-:S00]  /*1140*/  NOP ;  /* 0x0000000000007918 */ /* 0x000fc00000000000 */
        /* <DEDUP_REMOVED lines=11> */
.L_x_6:


//--------------------- .nv.global.init           --------------------------
	.section	.nv.global.init,"aw",@progbits
	.align	4
.nv.global.init:
	.type		mrg32k3aM1SubSeq,@object
	.size		mrg32k3aM1SubSeq,(mrg32k3aM2SubSeq - mrg32k3aM1SubSeq)
mrg32k3aM1SubSeq:
        /*0000*/ 	.byte	0x0b, 0xcc, 0xee, 0x04, 0x73, 0x29, 0x8b, 0x6f, 0xf6, 0x53, 0x03, 0xf6, 0x23, 0xf6, 0xea, 0xda
        /* <DEDUP_REMOVED lines=125> */
	.type		mrg32k3aM2SubSeq,@object
	.size		mrg32k3aM2SubSeq,(mrg32k3aM1 - mrg32k3aM2SubSeq)
mrg32k3aM2SubSeq:
        /* <DEDUP_REMOVED lines=126> */
	.type		mrg32k3aM1,@object
	.size		mrg32k3aM1,(mrg32k3aM1Seq - mrg32k3aM1)
mrg32k3aM1:
        /* <DEDUP_REMOVED lines=144> */
	.type		mrg32k3aM1Seq,@object
	.size		mrg32k3aM1Seq,(mrg32k3aM2 - mrg32k3aM1Seq)
mrg32k3aM1Seq:
        /* <DEDUP_REMOVED lines=144> */
	.type		mrg32k3aM2,@object
	.size		mrg32k3aM2,(mrg32k3aM2Seq - mrg32k3aM2)
mrg32k3aM2:
        /* <DEDUP_REMOVED lines=144> */
	.type		mrg32k3aM2Seq,@object
	.size		mrg32k3aM2Seq,(precalc_xorwow_matrix - mrg32k3aM2Seq)
mrg32k3aM2Seq:
        /* <DEDUP_REMOVED lines=144> */
	.type		precalc_xorwow_matrix,@object
	.size		precalc_xorwow_matrix,(precalc_xorwow_offset_matrix - precalc_xorwow_matrix)
precalc_xorwow_matrix:
        /* <DEDUP_REMOVED lines=6400> */
	.type		precalc_xorwow_offset_matrix,@object
	.size		precalc_xorwow_offset_matrix,(.L_1 - precalc_xorwow_offset_matrix)
precalc_xorwow_offset_matrix:
        /* <DEDUP_REMOVED lines=6400> */
.L_1:


//--------------------- .nv.shared.reserved.0     --------------------------
	.section	.nv.shared.reserved.0,"aw",@nobits
	.weak		__nv_reservedSMEM_offset_0_alias
	.size		__nv_reservedSMEM_offset_0_alias, 0, 64
	.other		__nv_reservedSMEM_offset_0_alias,@"STO_CUDA_RESERVED_SHARED STV_DEFAULT"
__nv_reservedSMEM_offset_0_alias:
	.zero		0
	.zero		64


//--------------------- .nv.constant0._Z10monteCarloliiiPe --------------------------
	.section	.nv.constant0._Z10monteCarloliiiPe,"a",@progbits
	.sectionflags	@""
	.align	4
.nv.constant0._Z10monteCarloliiiPe:
	.zero		928


//--------------------- SYMBOLS --------------------------

	.type		.nv.reservedSmem.offset0,@object
	.size		.nv.reservedSmem.offset0,0x4
